//
// Generated by NVIDIA NVVM Compiler
//
// Compiler Build ID: CL-36424714
// Cuda compilation tools, release 13.0, V13.0.88
// Based on NVVM 20.0.0
//

.version 9.0
.target sm_100
.address_size 64

	// .globl	_Z4funcPi

.visible .entry _Z4funcPi(
	.param .u64 .ptr .align 1 _Z4funcPi_param_0
)
{
	.reg .b32 	%r<3>;
	.reg .b64 	%rd<5>;

	ld.param.u64 	%rd1, [_Z4funcPi_param_0];
	cvta.to.global.u64 	%rd2, %rd1;
	mov.u32 	%r1, %tid.x;
	mul.lo.s32 	%r2, %r1, %r1;
	mul.wide.u32 	%rd3, %r1, 4;
	add.s64 	%rd4, %rd2, %rd3;
	st.global.u32 	[%rd4], %r2;
	ret;

}


// ===== COMPILED SASS (sm_100) =====

	.target	sm_100

	.elftype	@"ET_EXEC"


//--------------------- .note.nv.tkinfo           --------------------------
	.section	.note.nv.tkinfo,"",@"SHT_NOTE"
	.sectionflags	@"SHF_NOTE_NV_TKINFO"
	.tkinfo
        /*0018*/ 	.word	0x00000002
        /*0030*/ 	.string	""
        /*0030*/ 	.string	"ptxas"
        /*0030*/ 	.string	"Cuda compilation tools, release 13.0, V13.0.88"
        /*0030*/ 	.string	"Build cuda_13.0.r13.0/compiler.36424714_0"
        /*0030*/ 	.string	"-arch sm_100 -m 64 "



//--------------------- .note.nv.cuinfo           --------------------------
	.section	.note.nv.cuinfo,"",@"SHT_NOTE"
	.sectionflags	@"SHF_NOTE_NV_CUINFO"
        /*0018*/ 	.short	0x0002
        /*001a*/ 	.short	0x0064
        /*001c*/ 	.short	0x0082
	.zero		2


//--------------------- .nv.info                  --------------------------
	.section	.nv.info,"",@"SHT_CUDA_INFO"
	.align	4


	//----- nvinfo : EIATTR_REGCOUNT
	.align		4
        /*0000*/ 	.byte	0x04, 0x2f
        /*0002*/ 	.short	(.L_1 - .L_0)
	.align		4
.L_0:
        /*0004*/ 	.word	index@(_Z4funcPi)
        /*0008*/ 	.word	0x00000008


	//----- nvinfo : EIATTR_FRAME_SIZE
	.align		4
.L_1:
        /*000c*/ 	.byte	0x04, 0x11
        /*000e*/ 	.short	(.L_3 - .L_2)
	.align		4
.L_2:
        /*0010*/ 	.word	index@(_Z4funcPi)
        /*0014*/ 	.word	0x00000000


	//----- nvinfo : EIATTR_MIN_STACK_SIZE
	.align		4
.L_3:
        /*0018*/ 	.byte	0x04, 0x12
        /*001a*/ 	.short	(.L_5 - .L_4)
	.align		4
.L_4:
        /*001c*/ 	.word	index@(_Z4funcPi)
        /*0020*/ 	.word	0x00000000
.L_5:


//--------------------- .nv.compat                --------------------------
	.section	.nv.compat,"",@"SHT_CUDA_COMPAT_INFO"
	.align	4
        /*0000*/ 	.byte	0x02, 0x09, 0x00, 0x00, 0x02, 0x02, 0x01, 0x00, 0x02, 0x05, 0x05, 0x00, 0x03, 0x07, 0x01, 0x01
        /*0010*/ 	.byte	0x02, 0x03, 0x00, 0x00, 0x02, 0x06, 0x01, 0x00, 0x04, 0x0b, 0x08, 0x00, 0x09, 0x00, 0x00, 0x00
        /*0020*/ 	.byte	0x00, 0x00, 0x00, 0x00


//--------------------- .nv.info._Z4funcPi        --------------------------
	.section	.nv.info._Z4funcPi,"",@"SHT_CUDA_INFO"
	.sectionflags	@""
	.align	4


	//----- nvinfo : EIATTR_CUDA_API_VERSION
	.align		4
        /*0000*/ 	.byte	0x04, 0x37
        /*0002*/ 	.short	(.L_7 - .L_6)
.L_6:
        /*0004*/ 	.word	0x00000082


	//----- nvinfo : EIATTR_KPARAM_INFO
	.align		4
.L_7:
        /*0008*/ 	.byte	0x04, 0x17
        /*000a*/ 	.short	(.L_9 - .L_8)
.L_8:
        /*000c*/ 	.word	0x00000000
        /*0010*/ 	.short	0x0000
        /*0012*/ 	.short	0x0000
        /*0014*/ 	.byte	0x00, 0xf5, 0x21, 0x00


	//----- nvinfo : EIATTR_SPARSE_MMA_MASK
	.align		4
.L_9:
        /*0018*/ 	.byte	0x03, 0x50
        /*001a*/ 	.short	0x0000


	//----- nvinfo : EIATTR_MAXREG_COUNT
	.align		4
        /*001c*/ 	.byte	0x03, 0x1b
        /*001e*/ 	.short	0x00ff


	//----- nvinfo : EIATTR_MERCURY_ISA_VERSION
	.align		4
        /*0020*/ 	.byte	0x03, 0x5f
        /*0022*/ 	.short	0x0101


	//----- nvinfo : EIATTR_VRC_CTA_INIT_COUNT
	.align		4
        /*0024*/ 	.byte	0x02, 0x4a
	.zero		1
	.zero		1


	//----- nvinfo : EIATTR_EXIT_INSTR_OFFSETS
	.align		4
        /*0028*/ 	.byte	0x04, 0x1c
        /*002a*/ 	.short	(.L_11 - .L_10)


	//   ....[0]....
.L_10:
        /*002c*/ 	.word	0x00000070


	//----- nvinfo : EIATTR_CBANK_PARAM_SIZE
	.align		4
.L_11:
        /*0030*/ 	.byte	0x03, 0x19
        /*0032*/ 	.short	0x0008


	//----- nvinfo : EIATTR_PARAM_CBANK
	.align		4
        /*0034*/ 	.byte	0x04, 0x0a
        /*0036*/ 	.short	(.L_13 - .L_12)
	.align		4
.L_12:
        /*0038*/ 	.word	index@(.nv.constant0._Z4funcPi)
        /*003c*/ 	.short	0x0380
        /*003e*/ 	.short	0x0008


	//----- nvinfo : EIATTR_SW_WAR
	.align		4
.L_13:
        /*0040*/ 	.byte	0x04, 0x36
        /*0042*/ 	.short	(.L_15 - .L_14)
.L_14:
        /*0044*/ 	.word	0x00000008
.L_15:


//--------------------- .nv.callgraph             --------------------------
	.section	.nv.callgraph,"",@"SHT_CUDA_CALLGRAPH"
	.align	4
	.sectionentsize	8
	.align		4
        /*0000*/ 	.word	0x00000000
	.align		4
        /*0004*/ 	.word	0xffffffff
	.align		4
        /*0008*/ 	.word	0x00000000
	.align		4
        /*000c*/ 	.word	0xfffffffe
	.align		4
        /*0010*/ 	.word	0x00000000
	.align		4
        /*0014*/ 	.word	0xfffffffd
	.align		4
        /*0018*/ 	.word	0x00000000
	.align		4
        /*001c*/ 	.word	0xfffffffc


//--------------------- .text._Z4funcPi           --------------------------
	.section	.text._Z4funcPi,"ax",@progbits
	.align	128
        .global         _Z4funcPi
        .type           _Z4funcPi,@function
        .size           _Z4funcPi,(.L_x_1 - _Z4funcPi)
        .other          _Z4funcPi,@"STO_CUDA_ENTRY STV_DEFAULT"
_Z4funcPi:
.text._Z4funcPi:
[----:B------:R-:W-:Y:S01]  /*0000*/  LDC R1, c[0x0][0x37c] ;  /* 0x0000df00ff017b82 */ /* 0x000fe20000000800 */
[----:B------:R-:W0:Y:S07]  /*0010*/  S2R R5, SR_TID.X ;  /* 0x0000000000057919 */ /* 0x000e2e0000002100 */
[----:B------:R-:W0:Y:S01]  /*0020*/  LDC.64 R2, c[0x0][0x380] ;  /* 0x0000e000ff027b82 */ /* 0x000e220000000a00 */
[----:B------:R-:W1:Y:S01]  /*0030*/  LDCU.64 UR4, c[0x0][0x358] ;  /* 0x00006b00ff0477ac */ /* 0x000e620008000a00 */
[----:B0-----:R-:W-:-:S04]  /*0040*/  IMAD.WIDE.U32 R2, R5, 0x4, R2 ;  /* 0x0000000405027825 */ /* 0x001fc800078e0002 */
[----:B------:R-:W-:-:S05]  /*0050*/  IMAD R5, R5, R5, RZ ;  /* 0x0000000505057224 */ /* 0x000fca00078e02ff */
[----:B-1----:R-:W-:Y:S01]  /*0060*/  STG.E desc[UR4][R2.64], R5 ;  /* 0x0000000502007986 */ /* 0x002fe2000c101904 */
[----:B------:R-:W-:Y:S05]  /*0070*/  EXIT ;  /* 0x000000000000794d */ /* 0x000fea0003800000 */
.L_x_0:
[----:B------:R-:W-:-:S00]  /*0080*/  BRA `(.L_x_0) ;  /* 0xfffffffc00fc7947 */ /* 0x000fc0000383ffff */
[----:B------:R-:W-:-:S00]  /*0090*/  NOP ;  /* 0x0000000000007918 */ /* 0x000fc00000000000 */
        /* <DEDUP_REMOVED lines=14> */
.L_x_1:


//--------------------- .nv.shared.reserved.0     --------------------------
	.section	.nv.shared.reserved.0,"aw",@nobits
	.weak		__nv_reservedSMEM_offset_0_alias
	.size		__nv_reservedSMEM_offset_0_alias, 0, 64
	.other		__nv_reservedSMEM_offset_0_alias,@"STO_CUDA_RESERVED_SHARED STV_DEFAULT"
__nv_reservedSMEM_offset_0_alias:
	.zero		0
	.zero		64


//--------------------- .nv.constant0._Z4funcPi   --------------------------
	.section	.nv.constant0._Z4funcPi,"a",@progbits
	.sectionflags	@""
	.align	4
.nv.constant0._Z4funcPi:
	.zero		904


//--------------------- SYMBOLS --------------------------

	.type		.nv.reservedSmem.offset0,@object
	.size		.nv.reservedSmem.offset0,0x4
